//
// Generated by NVIDIA NVVM Compiler
//
// Compiler Build ID: CL-36424714
// Cuda compilation tools, release 13.0, V13.0.88
// Based on NVVM 20.0.0
//

.version 9.0
.target sm_100
.address_size 64

	// .globl	_Z28sparse_gemm_A_sparse_B_densePK6__halfPKhS1_Pfiii

.visible .entry _Z28sparse_gemm_A_sparse_B_densePK6__halfPKhS1_Pfiii(
	.param .u64 .ptr .align 1 _Z28sparse_gemm_A_sparse_B_densePK6__halfPKhS1_Pfiii_param_0,
	.param .u64 .ptr .align 1 _Z28sparse_gemm_A_sparse_B_densePK6__halfPKhS1_Pfiii_param_1,
	.param .u64 .ptr .align 1 _Z28sparse_gemm_A_sparse_B_densePK6__halfPKhS1_Pfiii_param_2,
	.param .u64 .ptr .align 1 _Z28sparse_gemm_A_sparse_B_densePK6__halfPKhS1_Pfiii_param_3,
	.param .u32 _Z28sparse_gemm_A_sparse_B_densePK6__halfPKhS1_Pfiii_param_4,
	.param .u32 _Z28sparse_gemm_A_sparse_B_densePK6__halfPKhS1_Pfiii_param_5,
	.param .u32 _Z28sparse_gemm_A_sparse_B_densePK6__halfPKhS1_Pfiii_param_6
)
{
	.reg .pred 	%p<9>;
	.reg .b16 	%rs<12>;
	.reg .b32 	%r<47>;
	.reg .b32 	%f<13>;
	.reg .b64 	%rd<19>;

	ld.param.u64 	%rd4, [_Z28sparse_gemm_A_sparse_B_densePK6__halfPKhS1_Pfiii_param_0];
	ld.param.u64 	%rd5, [_Z28sparse_gemm_A_sparse_B_densePK6__halfPKhS1_Pfiii_param_1];
	ld.param.u64 	%rd6, [_Z28sparse_gemm_A_sparse_B_densePK6__halfPKhS1_Pfiii_param_2];
	ld.param.u64 	%rd7, [_Z28sparse_gemm_A_sparse_B_densePK6__halfPKhS1_Pfiii_param_3];
	ld.param.u32 	%r13, [_Z28sparse_gemm_A_sparse_B_densePK6__halfPKhS1_Pfiii_param_4];
	ld.param.u32 	%r11, [_Z28sparse_gemm_A_sparse_B_densePK6__halfPKhS1_Pfiii_param_5];
	ld.param.u32 	%r12, [_Z28sparse_gemm_A_sparse_B_densePK6__halfPKhS1_Pfiii_param_6];
	mov.u32 	%r14, %ctaid.y;
	mov.u32 	%r15, %ntid.y;
	mov.u32 	%r16, %tid.y;
	mad.lo.s32 	%r1, %r14, %r15, %r16;
	mov.u32 	%r17, %ctaid.x;
	mov.u32 	%r18, %ntid.x;
	mov.u32 	%r19, %tid.x;
	mad.lo.s32 	%r2, %r17, %r18, %r19;
	setp.ge.s32 	%p1, %r1, %r13;
	setp.ge.s32 	%p2, %r2, %r11;
	or.pred  	%p3, %p1, %p2;
	@%p3 bra 	$L__BB0_11;
	setp.lt.s32 	%p4, %r12, 4;
	mov.f32 	%f12, 0f00000000;
	@%p4 bra 	$L__BB0_10;
	cvta.to.global.u64 	%rd1, %rd6;
	shr.u32 	%r21, %r12, 3;
	mul.lo.s32 	%r3, %r21, %r1;
	shr.u32 	%r22, %r12, 1;
	mul.lo.s32 	%r4, %r22, %r1;
	mul.lo.s32 	%r5, %r12, %r2;
	cvta.to.global.u64 	%rd2, %rd5;
	cvta.to.global.u64 	%rd3, %rd4;
	shr.s32 	%r23, %r12, 31;
	shr.u32 	%r24, %r23, 30;
	add.s32 	%r25, %r12, %r24;
	shr.s32 	%r6, %r25, 2;
	mov.f32 	%f12, 0f00000000;
	mov.b32 	%r44, 0;
$L__BB0_3:
	shr.u32 	%r28, %r44, 1;
	add.s32 	%r29, %r28, %r3;
	cvt.u64.u32 	%rd8, %r29;
	add.s64 	%rd9, %rd2, %rd8;
	ld.global.nc.u8 	%rs2, [%rd9];
	cvt.u16.u8 	%rs3, %rs2;
	cvt.u16.u32 	%rs4, %r44;
	shl.b16 	%rs5, %rs4, 2;
	and.b16  	%rs6, %rs5, 4;
	cvt.u32.u16 	%r30, %rs6;
	shr.u16 	%rs7, %rs3, %r30;
	and.b16  	%rs1, %rs7, 3;
	mov.b32 	%r46, 1;
	mov.b32 	%r45, 0;
	setp.gt.s16 	%p5, %rs1, 1;
	@%p5 bra 	$L__BB0_7;
	setp.eq.s16 	%p7, %rs1, 0;
	@%p7 bra 	$L__BB0_9;
	mov.b32 	%r46, 2;
	bra.uni 	$L__BB0_9;
$L__BB0_6:
	mov.b32 	%r45, 1;
	bra.uni 	$L__BB0_9;
$L__BB0_7:
	mov.b32 	%r46, 3;
	setp.eq.s16 	%p6, %rs1, 2;
	@%p6 bra 	$L__BB0_6;
	mov.b32 	%r45, 2;
$L__BB0_9:
	shl.b32 	%r37, %r44, 1;
	add.s32 	%r38, %r37, %r4;
	mul.wide.u32 	%rd10, %r38, 2;
	add.s64 	%rd11, %rd3, %rd10;
	ld.global.nc.u16 	%rs8, [%rd11];
	ld.global.nc.u16 	%rs10, [%rd11+2];
	shl.b32 	%r39, %r44, 2;
	add.s32 	%r40, %r39, %r5;
	add.s32 	%r41, %r40, %r45;
	mul.wide.s32 	%rd12, %r41, 2;
	add.s64 	%rd13, %rd1, %rd12;
	ld.global.nc.u16 	%rs9, [%rd13];
	add.s32 	%r42, %r40, %r46;
	mul.wide.s32 	%rd14, %r42, 2;
	add.s64 	%rd15, %rd1, %rd14;
	ld.global.nc.u16 	%rs11, [%rd15];
	// begin inline asm
	{  cvt.f32.f16 %f6, %rs8;}

	// end inline asm
	// begin inline asm
	{  cvt.f32.f16 %f7, %rs9;}

	// end inline asm
	fma.rn.f32 	%f10, %f6, %f7, %f12;
	// begin inline asm
	{  cvt.f32.f16 %f8, %rs10;}

	// end inline asm
	// begin inline asm
	{  cvt.f32.f16 %f9, %rs11;}

	// end inline asm
	fma.rn.f32 	%f12, %f8, %f9, %f10;
	add.s32 	%r44, %r44, 1;
	setp.ne.s32 	%p8, %r44, %r6;
	@%p8 bra 	$L__BB0_3;
$L__BB0_10:
	mad.lo.s32 	%r43, %r11, %r1, %r2;
	cvta.to.global.u64 	%rd16, %rd7;
	mul.wide.s32 	%rd17, %r43, 4;
	add.s64 	%rd18, %rd16, %rd17;
	st.global.f32 	[%rd18], %f12;
$L__BB0_11:
	ret;

}


// ===== COMPILED SASS (sm_100) =====

	.target	sm_100

	.elftype	@"ET_EXEC"


//--------------------- .note.nv.tkinfo           --------------------------
	.section	.note.nv.tkinfo,"",@"SHT_NOTE"
	.sectionflags	@"SHF_NOTE_NV_TKINFO"
	.tkinfo
        /*0018*/ 	.word	0x00000002
        /*0030*/ 	.string	""
        /*0030*/ 	.string	"ptxas"
        /*0030*/ 	.string	"Cuda compilation tools, release 13.0, V13.0.88"
        /*0030*/ 	.string	"Build cuda_13.0.r13.0/compiler.36424714_0"
        /*0030*/ 	.string	"-arch sm_100 -m 64 "



//--------------------- .note.nv.cuinfo           --------------------------
	.section	.note.nv.cuinfo,"",@"SHT_NOTE"
	.sectionflags	@"SHF_NOTE_NV_CUINFO"
        /*0018*/ 	.short	0x0002
        /*001a*/ 	.short	0x0064
        /*001c*/ 	.short	0x0082
	.zero		2


//--------------------- .nv.info                  --------------------------
	.section	.nv.info,"",@"SHT_CUDA_INFO"
	.align	4


	//----- nvinfo : EIATTR_REGCOUNT
	.align		4
        /*0000*/ 	.byte	0x04, 0x2f
        /*0002*/ 	.short	(.L_1 - .L_0)
	.align		4
.L_0:
        /*0004*/ 	.word	index@(_Z28sparse_gemm_A_sparse_B_densePK6__halfPKhS1_Pfiii)
        /*0008*/ 	.word	0x0000001a


	//----- nvinfo : EIATTR_FRAME_SIZE
	.align		4
.L_1:
        /*000c*/ 	.byte	0x04, 0x11
        /*000e*/ 	.short	(.L_3 - .L_2)
	.align		4
.L_2:
        /*0010*/ 	.word	index@(_Z28sparse_gemm_A_sparse_B_densePK6__halfPKhS1_Pfiii)
        /*0014*/ 	.word	0x00000000


	//----- nvinfo : EIATTR_MIN_STACK_SIZE
	.align		4
.L_3:
        /*0018*/ 	.byte	0x04, 0x12
        /*001a*/ 	.short	(.L_5 - .L_4)
	.align		4
.L_4:
        /*001c*/ 	.word	index@(_Z28sparse_gemm_A_sparse_B_densePK6__halfPKhS1_Pfiii)
        /*0020*/ 	.word	0x00000000
.L_5:


//--------------------- .nv.compat                --------------------------
	.section	.nv.compat,"",@"SHT_CUDA_COMPAT_INFO"
	.align	4
        /*0000*/ 	.byte	0x02, 0x09, 0x00, 0x00, 0x02, 0x02, 0x01, 0x00, 0x02, 0x05, 0x05, 0x00, 0x03, 0x07, 0x01, 0x01
        /*0010*/ 	.byte	0x02, 0x03, 0x00, 0x00, 0x02, 0x06, 0x01, 0x00, 0x04, 0x0b, 0x08, 0x00, 0x09, 0x00, 0x00, 0x00
        /*0020*/ 	.byte	0x00, 0x00, 0x00, 0x00


//--------------------- .nv.info._Z28sparse_gemm_A_sparse_B_densePK6__halfPKhS1_Pfiii --------------------------
	.section	.nv.info._Z28sparse_gemm_A_sparse_B_densePK6__halfPKhS1_Pfiii,"",@"SHT_CUDA_INFO"
	.sectionflags	@""
	.align	4


	//----- nvinfo : EIATTR_CUDA_API_VERSION
	.align		4
        /*0000*/ 	.byte	0x04, 0x37
        /*0002*/ 	.short	(.L_7 - .L_6)
.L_6:
        /*0004*/ 	.word	0x00000082


	//----- nvinfo : EIATTR_KPARAM_INFO
	.align		4
.L_7:
        /*0008*/ 	.byte	0x04, 0x17
        /*000a*/ 	.short	(.L_9 - .L_8)
.L_8:
        /*000c*/ 	.word	0x00000000
        /*0010*/ 	.short	0x0006
        /*0012*/ 	.short	0x0028
        /*0014*/ 	.byte	0x00, 0xf0, 0x11, 0x00


	//----- nvinfo : EIATTR_KPARAM_INFO
	.align		4
.L_9:
        /*0018*/ 	.byte	0x04, 0x17
        /*001a*/ 	.short	(.L_11 - .L_10)
.L_10:
        /*001c*/ 	.word	0x00000000
        /*0020*/ 	.short	0x0005
        /*0022*/ 	.short	0x0024
        /*0024*/ 	.byte	0x00, 0xf0, 0x11, 0x00


	//----- nvinfo : EIATTR_KPARAM_INFO
	.align		4
.L_11:
        /*0028*/ 	.byte	0x04, 0x17
        /*002a*/ 	.short	(.L_13 - .L_12)
.L_12:
        /*002c*/ 	.word	0x00000000
        /*0030*/ 	.short	0x0004
        /*0032*/ 	.short	0x0020
        /*0034*/ 	.byte	0x00, 0xf0, 0x11, 0x00


	//----- nvinfo : EIATTR_KPARAM_INFO
	.align		4
.L_13:
        /*0038*/ 	.byte	0x04, 0x17
        /*003a*/ 	.short	(.L_15 - .L_14)
.L_14:
        /*003c*/ 	.word	0x00000000
        /*0040*/ 	.short	0x0003
        /*0042*/ 	.short	0x0018
        /*0044*/ 	.byte	0x00, 0xf5, 0x21, 0x00


	//----- nvinfo : EIATTR_KPARAM_INFO
	.align		4
.L_15:
        /*0048*/ 	.byte	0x04, 0x17
        /*004a*/ 	.short	(.L_17 - .L_16)
.L_16:
        /*004c*/ 	.word	0x00000000
        /*0050*/ 	.short	0x0002
        /*0052*/ 	.short	0x0010
        /*0054*/ 	.byte	0x00, 0xf5, 0x21, 0x00


	//----- nvinfo : EIATTR_KPARAM_INFO
	.align		4
.L_17:
        /*0058*/ 	.byte	0x04, 0x17
        /*005a*/ 	.short	(.L_19 - .L_18)
.L_18:
        /*005c*/ 	.word	0x00000000
        /*0060*/ 	.short	0x0001
        /*0062*/ 	.short	0x0008
        /*0064*/ 	.byte	0x00, 0xf5, 0x21, 0x00


	//----- nvinfo : EIATTR_KPARAM_INFO
	.align		4
.L_19:
        /*0068*/ 	.byte	0x04, 0x17
        /*006a*/ 	.short	(.L_21 - .L_20)
.L_20:
        /*006c*/ 	.word	0x00000000
        /*0070*/ 	.short	0x0000
        /*0072*/ 	.short	0x0000
        /*0074*/ 	.byte	0x00, 0xf5, 0x21, 0x00


	//----- nvinfo : EIATTR_SPARSE_MMA_MASK
	.align		4
.L_21:
        /*0078*/ 	.byte	0x03, 0x50
        /*007a*/ 	.short	0x0000


	//----- nvinfo : EIATTR_MAXREG_COUNT
	.align		4
        /*007c*/ 	.byte	0x03, 0x1b
        /*007e*/ 	.short	0x00ff


	//----- nvinfo : EIATTR_MERCURY_ISA_VERSION
	.align		4
        /*0080*/ 	.byte	0x03, 0x5f
        /*0082*/ 	.short	0x0101


	//----- nvinfo : EIATTR_VRC_CTA_INIT_COUNT
	.align		4
        /*0084*/ 	.byte	0x02, 0x4a
	.zero		1
	.zero		1


	//----- nvinfo : EIATTR_EXIT_INSTR_OFFSETS
	.align		4
        /*0088*/ 	.byte	0x04, 0x1c
        /*008a*/ 	.short	(.L_23 - .L_22)


	//   ....[0]....
.L_22:
        /*008c*/ 	.word	0x000000c0


	//   ....[1]....
        /*0090*/ 	.word	0x00000510


	//----- nvinfo : EIATTR_CRS_STACK_SIZE
	.align		4
.L_23:
        /*0094*/ 	.byte	0x04, 0x1e
        /*0096*/ 	.short	(.L_25 - .L_24)
.L_24:
        /*0098*/ 	.word	0x00000000


	//----- nvinfo : EIATTR_CBANK_PARAM_SIZE
	.align		4
.L_25:
        /*009c*/ 	.byte	0x03, 0x19
        /*009e*/ 	.short	0x002c


	//----- nvinfo : EIATTR_PARAM_CBANK
	.align		4
        /*00a0*/ 	.byte	0x04, 0x0a
        /*00a2*/ 	.short	(.L_27 - .L_26)
	.align		4
.L_26:
        /*00a4*/ 	.word	index@(.nv.constant0._Z28sparse_gemm_A_sparse_B_densePK6__halfPKhS1_Pfiii)
        /*00a8*/ 	.short	0x0380
        /*00aa*/ 	.short	0x002c


	//----- nvinfo : EIATTR_SW_WAR
	.align		4
.L_27:
        /*00ac*/ 	.byte	0x04, 0x36
        /*00ae*/ 	.short	(.L_29 - .L_28)
.L_28:
        /*00b0*/ 	.word	0x00000008
.L_29:


//--------------------- .nv.callgraph             --------------------------
	.section	.nv.callgraph,"",@"SHT_CUDA_CALLGRAPH"
	.align	4
	.sectionentsize	8
	.align		4
        /*0000*/ 	.word	0x00000000
	.align		4
        /*0004*/ 	.word	0xffffffff
	.align		4
        /*0008*/ 	.word	0x00000000
	.align		4
        /*000c*/ 	.word	0xfffffffe
	.align		4
        /*0010*/ 	.word	0x00000000
	.align		4
        /*0014*/ 	.word	0xfffffffd
	.align		4
        /*0018*/ 	.word	0x00000000
	.align		4
        /*001c*/ 	.word	0xfffffffc


//--------------------- .text._Z28sparse_gemm_A_sparse_B_densePK6__halfPKhS1_Pfiii --------------------------
	.section	.text._Z28sparse_gemm_A_sparse_B_densePK6__halfPKhS1_Pfiii,"ax",@progbits
	.align	128
        .global         _Z28sparse_gemm_A_sparse_B_densePK6__halfPKhS1_Pfiii
        .type           _Z28sparse_gemm_A_sparse_B_densePK6__halfPKhS1_Pfiii,@function
        .size           _Z28sparse_gemm_A_sparse_B_densePK6__halfPKhS1_Pfiii,(.L_x_6 - _Z28sparse_gemm_A_sparse_B_densePK6__halfPKhS1_Pfiii)
        .other          _Z28sparse_gemm_A_sparse_B_densePK6__halfPKhS1_Pfiii,@"STO_CUDA_ENTRY STV_DEFAULT"
_Z28sparse_gemm_A_sparse_B_densePK6__halfPKhS1_Pfiii:
.text._Z28sparse_gemm_A_sparse_B_densePK6__halfPKhS1_Pfiii:
[----:B------:R-:W-:Y:S01]  /*0000*/  LDC R1, c[0x0][0x37c] ;  /* 0x0000df00ff017b82 */ /* 0x000fe20000000800 */
[----:B------:R-:W0:Y:S07]  /*0010*/  S2R R3, SR_TID.X ;  /* 0x0000000000037919 */ /* 0x000e2e0000002100 */
[----:B------:R-:W1:Y:S01]  /*0020*/  LDC R7, c[0x0][0x364] ;  /* 0x0000d900ff077b82 */ /* 0x000e620000000800 */
[----:B------:R-:W2:Y:S01]  /*0030*/  LDCU.64 UR6, c[0x0][0x3a0] ;  /* 0x00007400ff0677ac */ /* 0x000ea20008000a00 */
[----:B------:R-:W1:Y:S06]  /*0040*/  S2R R0, SR_TID.Y ;  /* 0x0000000000007919 */ /* 0x000e6c0000002200 */
[----:B------:R-:W0:Y:S08]  /*0050*/  S2UR UR5, SR_CTAID.X ;  /* 0x00000000000579c3 */ /* 0x000e300000002500 */
[----:B------:R-:W0:Y:S08]  /*0060*/  LDC R6, c[0x0][0x360] ;  /* 0x0000d800ff067b82 */ /* 0x000e300000000800 */
[----:B------:R-:W1:Y:S01]  /*0070*/  S2UR UR4, SR_CTAID.Y ;  /* 0x00000000000479c3 */ /* 0x000e620000002600 */
[----:B0-----:R-:W-:-:S05]  /*0080*/  IMAD R6, R6, UR5, R3 ;  /* 0x0000000506067c24 */ /* 0x001fca000f8e0203 */
[----:B--2---:R-:W-:Y:S01]  /*0090*/  ISETP.GE.AND P0, PT, R6, UR7, PT ;  /* 0x0000000706007c0c */ /* 0x004fe2000bf06270 */
[----:B-1----:R-:W-:-:S05]  /*00a0*/  IMAD R7, R7, UR4, R0 ;  /* 0x0000000407077c24 */ /* 0x002fca000f8e0200 */
[----:B------:R-:W-:-:S13]  /*00b0*/  ISETP.GE.OR P0, PT, R7, UR6, P0 ;  /* 0x0000000607007c0c */ /* 0x000fda0008706670 */
[----:B------:R-:W-:Y:S05]  /*00c0*/  @P0 EXIT ;  /* 0x000000000000094d */ /* 0x000fea0003800000 */
[----:B------:R-:W0:Y:S01]  /*00d0*/  LDCU UR7, c[0x0][0x3a8] ;  /* 0x00007500ff0777ac */ /* 0x000e220008000800 */
[----:B------:R-:W-:Y:S01]  /*00e0*/  HFMA2 R0, -RZ, RZ, 0, 0 ;  /* 0x00000000ff007431 */ /* 0x000fe200000001ff */
[----:B------:R-:W1:Y:S01]  /*00f0*/  LDCU.64 UR8, c[0x0][0x358] ;  /* 0x00006b00ff0877ac */ /* 0x000e620008000a00 */
[----:B0-----:R-:W-:-:S09]  /*0100*/  UISETP.GE.AND UP0, UPT, UR7, 0x4, UPT ;  /* 0x000000040700788c */ /* 0x001fd2000bf06270 */
[----:B-1----:R-:W-:Y:S05]  /*0110*/  BRA.U !UP0, `(.L_x_0) ;  /* 0x0000000108e87547 */ /* 0x002fea000b800000 */
[----:B------:R-:W0:Y:S01]  /*0120*/  LDC.64 R2, c[0x0][0x380] ;  /* 0x0000e000ff027b82 */ /* 0x000e220000000a00 */
[----:B------:R-:W-:Y:S02]  /*0130*/  USHF.R.U32.HI UR5, URZ, 0x3, UR7 ;  /* 0x00000003ff057899 */ /* 0x000fe40008011607 */
[----:B------:R-:W-:Y:S01]  /*0140*/  IMAD R11, R6, UR7, RZ ;  /* 0x00000007060b7c24 */ /* 0x000fe2000f8e02ff */
[----:B------:R-:W-:Y:S01]  /*0150*/  USHF.R.U32.HI UR6, URZ, 0x1, UR7 ;  /* 0x00000001ff067899 */ /* 0x000fe20008011607 */
[----:B------:R-:W-:Y:S01]  /*0160*/  MOV R0, RZ ;  /* 0x000000ff00007202 */ /* 0x000fe20000000f00 */
[----:B------:R-:W-:Y:S01]  /*0170*/  USHF.R.S32.HI UR4, URZ, 0x1f, UR7 ;  /* 0x0000001fff047899 */ /* 0x000fe20008011407 */
[----:B------:R-:W-:Y:S01]  /*0180*/  IMAD.MOV.U32 R8, RZ, RZ, RZ ;  /* 0x000000ffff087224 */ /* 0x000fe200078e00ff */
[----:B------:R-:W1:Y:S01]  /*0190*/  LDCU.64 UR10, c[0x0][0x388] ;  /* 0x00007100ff0a77ac */ /* 0x000e620008000a00 */
[----:B------:R-:W2:Y:S01]  /*01a0*/  LDC.64 R4, c[0x0][0x390] ;  /* 0x0000e400ff047b82 */ /* 0x000ea20000000a00 */
[C---:B------:R-:W-:Y:S01]  /*01b0*/  IMAD R13, R7.reuse, UR5, RZ ;  /* 0x00000005070d7c24 */ /* 0x040fe2000f8e02ff */
[----:B------:R-:W-:Y:S01]  /*01c0*/  ULEA.HI UR4, UR4, UR7, URZ, 0x2 ;  /* 0x0000000704047291 */ /* 0x000fe2000f8f10ff */
[----:B------:R-:W-:-:S03]  /*01d0*/  IMAD R9, R7, UR6, RZ ;  /* 0x0000000607097c24 */ /* 0x000fc6000f8e02ff */
[----:B------:R-:W-:-:S12]  /*01e0*/  USHF.R.S32.HI UR4, URZ, 0x2, UR4 ;  /* 0x00000002ff047899 */ /* 0x000fd80008011404 */
.L_x_4:
[----:B------:R-:W-:-:S04]  /*01f0*/  LEA.HI R14, R8, R13, RZ, 0x1f ;  /* 0x0000000d080e7211 */ /* 0x000fc800078ff8ff */
[----:B-1----:R-:W-:-:S04]  /*0200*/  IADD3 R14, P0, PT, R14, UR10, RZ ;  /* 0x0000000a0e0e7c10 */ /* 0x002fc8000ff1e0ff */
[----:B------:R-:W-:-:S05]  /*0210*/  IADD3.X R15, PT, PT, RZ, UR11, RZ, P0, !PT ;  /* 0x0000000bff0f7c10 */ /* 0x000fca00087fe4ff */
[----:B------:R-:W3:Y:S01]  /*0220*/  LDG.E.U8.CONSTANT R14, desc[UR8][R14.64] ;  /* 0x000000080e0e7981 */ /* 0x000ee2000c1e9100 */
[----:B------:R-:W-:Y:S01]  /*0230*/  IMAD.SHL.U32 R10, R8, 0x4, RZ ;  /* 0x00000004080a7824 */ /* 0x000fe200078e00ff */
[----:B------:R-:W-:Y:S04]  /*0240*/  BSSY.RECONVERGENT B0, `(.L_x_1) ;  /* 0x0000013000007945 */ /* 0x000fe80003800200 */
[----:B------:R-:W-:-:S04]  /*0250*/  LOP3.LUT R10, R10, 0x4, RZ, 0xc0, !PT ;  /* 0x000000040a0a7812 */ /* 0x000fc800078ec0ff */
[----:B------:R-:W-:-:S04]  /*0260*/  ISETP.GT.U32.AND P0, PT, R10, 0xffff, PT ;  /* 0x0000ffff0a00780c */ /* 0x000fc80003f04070 */
[----:B------:R-:W-:-:S04]  /*0270*/  SEL R10, R10, 0xffff, !P0 ;  /* 0x0000ffff0a0a7807 */ /* 0x000fc80004000000 */
[----:B------:R-:W-:-:S04]  /*0280*/  LOP3.LUT R17, R10, 0xffff, RZ, 0xc0, !PT ;  /* 0x0000ffff0a117812 */ /* 0x000fc800078ec0ff */
[----:B---3--:R-:W-:-:S04]  /*0290*/  SHF.R.U32.HI R10, RZ, R17, R14 ;  /* 0x00000011ff0a7219 */ /* 0x008fc8000001160e */
[----:B------:R-:W-:-:S04]  /*02a0*/  LOP3.LUT R10, R10, 0x3, RZ, 0xc0, !PT ;  /* 0x000000030a0a7812 */ /* 0x000fc800078ec0ff */
[----:B------:R-:W-:-:S13]  /*02b0*/  ISETP.GT.AND P0, PT, R10, 0x1, PT ;  /* 0x000000010a00780c */ /* 0x000fda0003f04270 */
[----:B------:R-:W-:Y:S05]  /*02c0*/  @P0 BRA `(.L_x_2) ;  /* 0x0000000000180947 */ /* 0x000fea0003800000 */
[----:B------:R-:W-:Y:S01]  /*02d0*/  ISETP.NE.AND P0, PT, R10, RZ, PT ;  /* 0x000000ff0a00720c */ /* 0x000fe20003f05270 */
[----:B------:R-:W-:Y:S01]  /*02e0*/  IMAD.MOV.U32 R12, RZ, RZ, RZ ;  /* 0x000000ffff0c7224 */ /* 0x000fe200078e00ff */
[----:B------:R-:W-:-:S11]  /*02f0*/  MOV R10, 0x1 ;  /* 0x00000001000a7802 */ /* 0x000fd60000000f00 */
[----:B------:R-:W-:Y:S05]  /*0300*/  @!P0 BRA `(.L_x_3) ;  /* 0x0000000000188947 */ /* 0x000fea0003800000 */
[----:B------:R-:W-:Y:S01]  /*0310*/  HFMA2 R10, -RZ, RZ, 0, 1.1920928955078125e-07 ;  /* 0x00000002ff0a7431 */ /* 0x000fe200000001ff */
[----:B------:R-:W-:Y:S06]  /*0320*/  BRA `(.L_x_3) ;  /* 0x0000000000107947 */ /* 0x000fec0003800000 */
.L_x_2:
[----:B------:R-:W-:Y:S01]  /*0330*/  IMAD.MOV.U32 R12, RZ, RZ, 0x1 ;  /* 0x00000001ff0c7424 */ /* 0x000fe200078e00ff */
[----:B------:R-:W-:Y:S02]  /*0340*/  ISETP.NE.AND P0, PT, R10, 0x2, PT ;  /* 0x000000020a00780c */ /* 0x000fe40003f05270 */
[----:B------:R-:W-:Y:S02]  /*0350*/  MOV R10, 0x3 ;  /* 0x00000003000a7802 */ /* 0x000fe40000000f00 */
[----:B------:R-:W-:-:S09]  /*0360*/  SEL R12, R12, 0x2, !P0 ;  /* 0x000000020c0c7807 */ /* 0x000fd20004000000 */
.L_x_3:
[----:B------:R-:W-:Y:S05]  /*0370*/  BSYNC.RECONVERGENT B0 ;  /* 0x0000000000007941 */ /* 0x000fea0003800200 */
.L_x_1:
[C---:B------:R-:W-:Y:S01]  /*0380*/  IMAD R17, R8.reuse, 0x4, R11 ;  /* 0x0000000408117824 */ /* 0x040fe200078e020b */
[----:B------:R-:W-:-:S03]  /*0390*/  LEA R15, R8, R9, 0x1 ;  /* 0x00000009080f7211 */ /* 0x000fc600078e08ff */
[C---:B------:R-:W-:Y:S01]  /*03a0*/  IMAD.IADD R19, R17.reuse, 0x1, R12 ;  /* 0x0000000111137824 */ /* 0x040fe200078e020c */
[----:B------:R-:W-:Y:S01]  /*03b0*/  IADD3 R17, PT, PT, R17, R10, RZ ;  /* 0x0000000a11117210 */ /* 0x000fe20007ffe0ff */
[----:B0-----:R-:W-:-:S04]  /*03c0*/  IMAD.WIDE.U32 R14, R15, 0x2, R2 ;  /* 0x000000020f0e7825 */ /* 0x001fc800078e0002 */
[--C-:B--2---:R-:W-:Y:S01]  /*03d0*/  IMAD.WIDE R18, R19, 0x2, R4.reuse ;  /* 0x0000000213127825 */ /* 0x104fe200078e0204 */
[----:B------:R-:W2:Y:S03]  /*03e0*/  LDG.E.U16.CONSTANT R10, desc[UR8][R14.64] ;  /* 0x000000080e0a7981 */ /* 0x000ea6000c1e9500 */
[----:B------:R-:W-:Y:S01]  /*03f0*/  IMAD.WIDE R16, R17, 0x2, R4 ;  /* 0x0000000211107825 */ /* 0x000fe200078e0204 */
[----:B------:R-:W3:Y:S04]  /*0400*/  LDG.E.U16.CONSTANT R12, desc[UR8][R14.64+0x2] ;  /* 0x000002080e0c7981 */ /* 0x000ee8000c1e9500 */
[----:B------:R-:W4:Y:S04]  /*0410*/  LDG.E.U16.CONSTANT R18, desc[UR8][R18.64] ;  /* 0x0000000812127981 */ /* 0x000f28000c1e9500 */
[----:B------:R-:W5:Y:S01]  /*0420*/  LDG.E.U16.CONSTANT R16, desc[UR8][R16.64] ;  /* 0x0000000810107981 */ /* 0x000f62000c1e9500 */
[----:B------:R-:W-:-:S05]  /*0430*/  VIADD R8, R8, 0x1 ;  /* 0x0000000108087836 */ /* 0x000fca0000000000 */
[----:B------:R-:W-:Y:S01]  /*0440*/  ISETP.NE.AND P0, PT, R8, UR4, PT ;  /* 0x0000000408007c0c */ /* 0x000fe2000bf05270 */
[----:B--2---:R-:W-:Y:S02]  /*0450*/  HADD2.F32 R21, -RZ, R10.H0_H0 ;  /* 0x2000000aff157230 */ /* 0x004fe40000004100 */
[----:B---3--:R-:W-:Y:S02]  /*0460*/  HADD2.F32 R23, -RZ, R12.H0_H0 ;  /* 0x2000000cff177230 */ /* 0x008fe40000004100 */
[----:B----4-:R-:W-:Y:S02]  /*0470*/  HADD2.F32 R10, -RZ, R18.H0_H0 ;  /* 0x20000012ff0a7230 */ /* 0x010fe40000004100 */
[----:B-----5:R-:W-:-:S03]  /*0480*/  HADD2.F32 R12, -RZ, R16.H0_H0 ;  /* 0x20000010ff0c7230 */ /* 0x020fc60000004100 */
[----:B------:R-:W-:-:S04]  /*0490*/  FFMA R0, R21, R10, R0 ;  /* 0x0000000a15007223 */ /* 0x000fc80000000000 */
[----:B------:R-:W-:Y:S01]  /*04a0*/  FFMA R0, R23, R12, R0 ;  /* 0x0000000c17007223 */ /* 0x000fe20000000000 */
[----:B------:R-:W-:Y:S06]  /*04b0*/  @P0 BRA `(.L_x_4) ;  /* 0xfffffffc004c0947 */ /* 0x000fec000383ffff */
.L_x_0:
[----:B------:R-:W0:Y:S01]  /*04c0*/  LDC.64 R2, c[0x0][0x398] ;  /* 0x0000e600ff027b82 */ /* 0x000e220000000a00 */
[----:B------:R-:W1:Y:S02]  /*04d0*/  LDCU UR5, c[0x0][0x3a4] ;  /* 0x00007480ff0577ac */ /* 0x000e640008000800 */
[----:B-1----:R-:W-:-:S04]  /*04e0*/  IMAD R7, R7, UR5, R6 ;  /* 0x0000000507077c24 */ /* 0x002fc8000f8e0206 */
[----:B0-----:R-:W-:-:S05]  /*04f0*/  IMAD.WIDE R2, R7, 0x4, R2 ;  /* 0x0000000407027825 */ /* 0x001fca00078e0202 */
[----:B------:R-:W-:Y:S01]  /*0500*/  STG.E desc[UR8][R2.64], R0 ;  /* 0x0000000002007986 */ /* 0x000fe2000c101908 */
[----:B------:R-:W-:Y:S05]  /*0510*/  EXIT ;  /* 0x000000000000794d */ /* 0x000fea0003800000 */
.L_x_5:
[----:B------:R-:W-:-:S00]  /*0520*/  BRA `(.L_x_5) ;  /* 0xfffffffc00fc7947 */ /* 0x000fc0000383ffff */
[----:B------:R-:W-:-:S00]  /*0530*/  NOP ;  /* 0x0000000000007918 */ /* 0x000fc00000000000 */
        /* <DEDUP_REMOVED lines=12> */
.L_x_6:


//--------------------- .nv.shared.reserved.0     --------------------------
	.section	.nv.shared.reserved.0,"aw",@nobits
	.weak		__nv_reservedSMEM_offset_0_alias
	.size		__nv_reservedSMEM_offset_0_alias, 0, 64
	.other		__nv_reservedSMEM_offset_0_alias,@"STO_CUDA_RESERVED_SHARED STV_DEFAULT"
__nv_reservedSMEM_offset_0_alias:
	.zero		0
	.zero		64


//--------------------- .nv.constant0._Z28sparse_gemm_A_sparse_B_densePK6__halfPKhS1_Pfiii --------------------------
	.section	.nv.constant0._Z28sparse_gemm_A_sparse_B_densePK6__halfPKhS1_Pfiii,"a",@progbits
	.sectionflags	@""
	.align	4
.nv.constant0._Z28sparse_gemm_A_sparse_B_densePK6__halfPKhS1_Pfiii:
	.zero		940


//--------------------- SYMBOLS --------------------------

	.type		.nv.reservedSmem.offset0,@object
	.size		.nv.reservedSmem.offset0,0x4
